//
// Generated by NVIDIA NVVM Compiler
//
// Compiler Build ID: CL-36424714
// Cuda compilation tools, release 13.0, V13.0.88
// Based on NVVM 20.0.0
//

.version 9.0
.target sm_100
.address_size 64

	// .globl	_Z10add_kernelPfS_

.visible .entry _Z10add_kernelPfS_(
	.param .u64 .ptr .align 1 _Z10add_kernelPfS__param_0,
	.param .u64 .ptr .align 1 _Z10add_kernelPfS__param_1
)
{
	.reg .b32 	%r<2>;
	.reg .b32 	%f<3>;
	.reg .b64 	%rd<8>;

	ld.param.u64 	%rd1, [_Z10add_kernelPfS__param_0];
	ld.param.u64 	%rd2, [_Z10add_kernelPfS__param_1];
	cvta.to.global.u64 	%rd3, %rd1;
	cvta.to.global.u64 	%rd4, %rd2;
	mov.u32 	%r1, %tid.x;
	mul.wide.u32 	%rd5, %r1, 4;
	add.s64 	%rd6, %rd4, %rd5;
	ld.global.f32 	%f1, [%rd6];
	add.f32 	%f2, %f1, 0f3F800000;
	add.s64 	%rd7, %rd3, %rd5;
	st.global.f32 	[%rd7], %f2;
	ret;

}


// ===== COMPILED SASS (sm_100) =====

	.target	sm_100

	.elftype	@"ET_EXEC"


//--------------------- .note.nv.tkinfo           --------------------------
	.section	.note.nv.tkinfo,"",@"SHT_NOTE"
	.sectionflags	@"SHF_NOTE_NV_TKINFO"
	.tkinfo
        /*0018*/ 	.word	0x00000002
        /*0030*/ 	.string	""
        /*0030*/ 	.string	"ptxas"
        /*0030*/ 	.string	"Cuda compilation tools, release 13.0, V13.0.88"
        /*0030*/ 	.string	"Build cuda_13.0.r13.0/compiler.36424714_0"
        /*0030*/ 	.string	"-arch sm_100 -m 64 "



//--------------------- .note.nv.cuinfo           --------------------------
	.section	.note.nv.cuinfo,"",@"SHT_NOTE"
	.sectionflags	@"SHF_NOTE_NV_CUINFO"
        /*0018*/ 	.short	0x0002
        /*001a*/ 	.short	0x0064
        /*001c*/ 	.short	0x0082
	.zero		2


//--------------------- .nv.info                  --------------------------
	.section	.nv.info,"",@"SHT_CUDA_INFO"
	.align	4


	//----- nvinfo : EIATTR_REGCOUNT
	.align		4
        /*0000*/ 	.byte	0x04, 0x2f
        /*0002*/ 	.short	(.L_1 - .L_0)
	.align		4
.L_0:
        /*0004*/ 	.word	index@(_Z10add_kernelPfS_)
        /*0008*/ 	.word	0x0000000a


	//----- nvinfo : EIATTR_FRAME_SIZE
	.align		4
.L_1:
        /*000c*/ 	.byte	0x04, 0x11
        /*000e*/ 	.short	(.L_3 - .L_2)
	.align		4
.L_2:
        /*0010*/ 	.word	index@(_Z10add_kernelPfS_)
        /*0014*/ 	.word	0x00000000


	//----- nvinfo : EIATTR_MIN_STACK_SIZE
	.align		4
.L_3:
        /*0018*/ 	.byte	0x04, 0x12
        /*001a*/ 	.short	(.L_5 - .L_4)
	.align		4
.L_4:
        /*001c*/ 	.word	index@(_Z10add_kernelPfS_)
        /*0020*/ 	.word	0x00000000
.L_5:


//--------------------- .nv.compat                --------------------------
	.section	.nv.compat,"",@"SHT_CUDA_COMPAT_INFO"
	.align	4
        /*0000*/ 	.byte	0x02, 0x09, 0x00, 0x00, 0x02, 0x02, 0x01, 0x00, 0x02, 0x05, 0x05, 0x00, 0x03, 0x07, 0x01, 0x01
        /*0010*/ 	.byte	0x02, 0x03, 0x00, 0x00, 0x02, 0x06, 0x01, 0x00, 0x04, 0x0b, 0x08, 0x00, 0x09, 0x00, 0x00, 0x00
        /*0020*/ 	.byte	0x00, 0x00, 0x00, 0x00


//--------------------- .nv.info._Z10add_kernelPfS_ --------------------------
	.section	.nv.info._Z10add_kernelPfS_,"",@"SHT_CUDA_INFO"
	.sectionflags	@""
	.align	4


	//----- nvinfo : EIATTR_CUDA_API_VERSION
	.align		4
        /*0000*/ 	.byte	0x04, 0x37
        /*0002*/ 	.short	(.L_7 - .L_6)
.L_6:
        /*0004*/ 	.word	0x00000082


	//----- nvinfo : EIATTR_KPARAM_INFO
	.align		4
.L_7:
        /*0008*/ 	.byte	0x04, 0x17
        /*000a*/ 	.short	(.L_9 - .L_8)
.L_8:
        /*000c*/ 	.word	0x00000000
        /*0010*/ 	.short	0x0001
        /*0012*/ 	.short	0x0008
        /*0014*/ 	.byte	0x00, 0xf5, 0x21, 0x00


	//----- nvinfo : EIATTR_KPARAM_INFO
	.align		4
.L_9:
        /*0018*/ 	.byte	0x04, 0x17
        /*001a*/ 	.short	(.L_11 - .L_10)
.L_10:
        /*001c*/ 	.word	0x00000000
        /*0020*/ 	.short	0x0000
        /*0022*/ 	.short	0x0000
        /*0024*/ 	.byte	0x00, 0xf5, 0x21, 0x00


	//----- nvinfo : EIATTR_SPARSE_MMA_MASK
	.align		4
.L_11:
        /*0028*/ 	.byte	0x03, 0x50
        /*002a*/ 	.short	0x0000


	//----- nvinfo : EIATTR_MAXREG_COUNT
	.align		4
        /*002c*/ 	.byte	0x03, 0x1b
        /*002e*/ 	.short	0x00ff


	//----- nvinfo : EIATTR_MERCURY_ISA_VERSION
	.align		4
        /*0030*/ 	.byte	0x03, 0x5f
        /*0032*/ 	.short	0x0101


	//----- nvinfo : EIATTR_VRC_CTA_INIT_COUNT
	.align		4
        /*0034*/ 	.byte	0x02, 0x4a
	.zero		1
	.zero		1


	//----- nvinfo : EIATTR_EXIT_INSTR_OFFSETS
	.align		4
        /*0038*/ 	.byte	0x04, 0x1c
        /*003a*/ 	.short	(.L_13 - .L_12)


	//   ....[0]....
.L_12:
        /*003c*/ 	.word	0x000000a0


	//----- nvinfo : EIATTR_CBANK_PARAM_SIZE
	.align		4
.L_13:
        /*0040*/ 	.byte	0x03, 0x19
        /*0042*/ 	.short	0x0010


	//----- nvinfo : EIATTR_PARAM_CBANK
	.align		4
        /*0044*/ 	.byte	0x04, 0x0a
        /*0046*/ 	.short	(.L_15 - .L_14)
	.align		4
.L_14:
        /*0048*/ 	.word	index@(.nv.constant0._Z10add_kernelPfS_)
        /*004c*/ 	.short	0x0380
        /*004e*/ 	.short	0x0010


	//----- nvinfo : EIATTR_SW_WAR
	.align		4
.L_15:
        /*0050*/ 	.byte	0x04, 0x36
        /*0052*/ 	.short	(.L_17 - .L_16)
.L_16:
        /*0054*/ 	.word	0x00000008
.L_17:


//--------------------- .nv.callgraph             --------------------------
	.section	.nv.callgraph,"",@"SHT_CUDA_CALLGRAPH"
	.align	4
	.sectionentsize	8
	.align		4
        /*0000*/ 	.word	0x00000000
	.align		4
        /*0004*/ 	.word	0xffffffff
	.align		4
        /*0008*/ 	.word	0x00000000
	.align		4
        /*000c*/ 	.word	0xfffffffe
	.align		4
        /*0010*/ 	.word	0x00000000
	.align		4
        /*0014*/ 	.word	0xfffffffd
	.align		4
        /*0018*/ 	.word	0x00000000
	.align		4
        /*001c*/ 	.word	0xfffffffc


//--------------------- .text._Z10add_kernelPfS_  --------------------------
	.section	.text._Z10add_kernelPfS_,"ax",@progbits
	.align	128
        .global         _Z10add_kernelPfS_
        .type           _Z10add_kernelPfS_,@function
        .size           _Z10add_kernelPfS_,(.L_x_1 - _Z10add_kernelPfS_)
        .other          _Z10add_kernelPfS_,@"STO_CUDA_ENTRY STV_DEFAULT"
_Z10add_kernelPfS_:
.text._Z10add_kernelPfS_:
[----:B------:R-:W-:Y:S01]  /*0000*/  LDC R1, c[0x0][0x37c] ;  /* 0x0000df00ff017b82 */ /* 0x000fe20000000800 */
[----:B------:R-:W0:Y:S07]  /*0010*/  S2R R7, SR_TID.X ;  /* 0x0000000000077919 */ /* 0x000e2e0000002100 */
[----:B------:R-:W0:Y:S01]  /*0020*/  LDC.64 R2, c[0x0][0x388] ;  /* 0x0000e200ff027b82 */ /* 0x000e220000000a00 */
[----:B------:R-:W1:Y:S07]  /*0030*/  LDCU.64 UR4, c[0x0][0x358] ;  /* 0x00006b00ff0477ac */ /* 0x000e6e0008000a00 */
[----:B------:R-:W2:Y:S01]  /*0040*/  LDC.64 R4, c[0x0][0x380] ;  /* 0x0000e000ff047b82 */ /* 0x000ea20000000a00 */
[----:B0-----:R-:W-:-:S06]  /*0050*/  IMAD.WIDE.U32 R2, R7, 0x4, R2 ;  /* 0x0000000407027825 */ /* 0x001fcc00078e0002 */
[----:B-1----:R-:W3:Y:S01]  /*0060*/  LDG.E R2, desc[UR4][R2.64] ;  /* 0x0000000402027981 */ /* 0x002ee2000c1e1900 */
[----:B--2---:R-:W-:-:S04]  /*0070*/  IMAD.WIDE.U32 R4, R7, 0x4, R4 ;  /* 0x0000000407047825 */ /* 0x004fc800078e0004 */
[----:B---3--:R-:W-:-:S05]  /*0080*/  FADD R7, R2, 1 ;  /* 0x3f80000002077421 */ /* 0x008fca0000000000 */
[----:B------:R-:W-:Y:S01]  /*0090*/  STG.E desc[UR4][R4.64], R7 ;  /* 0x0000000704007986 */ /* 0x000fe2000c101904 */
[----:B------:R-:W-:Y:S05]  /*00a0*/  EXIT ;  /* 0x000000000000794d */ /* 0x000fea0003800000 */
.L_x_0:
[----:B------:R-:W-:-:S00]  /*00b0*/  BRA `(.L_x_0) ;  /* 0xfffffffc00fc7947 */ /* 0x000fc0000383ffff */
[----:B------:R-:W-:-:S00]  /*00c0*/  NOP ;  /* 0x0000000000007918 */ /* 0x000fc00000000000 */
        /* <DEDUP_REMOVED lines=11> */
.L_x_1:


//--------------------- .nv.shared.reserved.0     --------------------------
	.section	.nv.shared.reserved.0,"aw",@nobits
	.weak		__nv_reservedSMEM_offset_0_alias
	.size		__nv_reservedSMEM_offset_0_alias, 0, 64
	.other		__nv_reservedSMEM_offset_0_alias,@"STO_CUDA_RESERVED_SHARED STV_DEFAULT"
__nv_reservedSMEM_offset_0_alias:
	.zero		0
	.zero		64


//--------------------- .nv.constant0._Z10add_kernelPfS_ --------------------------
	.section	.nv.constant0._Z10add_kernelPfS_,"a",@progbits
	.sectionflags	@""
	.align	4
.nv.constant0._Z10add_kernelPfS_:
	.zero		912


//--------------------- SYMBOLS --------------------------

	.type		.nv.reservedSmem.offset0,@object
	.size		.nv.reservedSmem.offset0,0x4
